//
// Generated by NVIDIA NVVM Compiler
//
// Compiler Build ID: CL-36424714
// Cuda compilation tools, release 13.0, V13.0.88
// Based on NVVM 20.0.0
//

.version 9.0
.target sm_100
.address_size 64

	// .globl	_Z8helloCPUv
.extern .func  (.param .b32 func_retval0) vprintf
(
	.param .b64 vprintf_param_0,
	.param .b64 vprintf_param_1
)
;
.global .align 1 .b8 $str[21] = {72, 101, 108, 108, 111, 32, 102, 114, 111, 109, 32, 116, 104, 101, 32, 67, 80, 85, 46, 10};
.global .align 1 .b8 $str$1[21] = {72, 101, 108, 108, 111, 32, 102, 114, 111, 109, 32, 116, 104, 101, 32, 71, 80, 85, 46, 10};

.visible .entry _Z8helloCPUv()
{
	.reg .b32 	%r<3>;
	.reg .b64 	%rd<3>;

	mov.u64 	%rd1, $str;
	cvta.global.u64 	%rd2, %rd1;
	{ // callseq 0, 0
	.param .b64 param0;
	st.param.b64 	[param0], %rd2;
	.param .b64 param1;
	st.param.b64 	[param1], 0;
	.param .b32 retval0;
	call.uni (retval0), 
	vprintf, 
	(
	param0, 
	param1
	);
	ld.param.b32 	%r1, [retval0];
	} // callseq 0
	ret;

}
	// .globl	_Z8helloGPUv
.visible .entry _Z8helloGPUv()
{
	.reg .b32 	%r<3>;
	.reg .b64 	%rd<3>;

	mov.u64 	%rd1, $str$1;
	cvta.global.u64 	%rd2, %rd1;
	{ // callseq 1, 0
	.param .b64 param0;
	st.param.b64 	[param0], %rd2;
	.param .b64 param1;
	st.param.b64 	[param1], 0;
	.param .b32 retval0;
	call.uni (retval0), 
	vprintf, 
	(
	param0, 
	param1
	);
	ld.param.b32 	%r1, [retval0];
	} // callseq 1
	ret;

}


// ===== COMPILED SASS (sm_100) =====

	.target	sm_100

	.elftype	@"ET_EXEC"


//--------------------- .note.nv.tkinfo           --------------------------
	.section	.note.nv.tkinfo,"",@"SHT_NOTE"
	.sectionflags	@"SHF_NOTE_NV_TKINFO"
	.tkinfo
        /*0018*/ 	.word	0x00000002
        /*0030*/ 	.string	""
        /*0030*/ 	.string	"ptxas"
        /*0030*/ 	.string	"Cuda compilation tools, release 13.0, V13.0.88"
        /*0030*/ 	.string	"Build cuda_13.0.r13.0/compiler.36424714_0"
        /*0030*/ 	.string	"-arch sm_100 -m 64 "



//--------------------- .note.nv.cuinfo           --------------------------
	.section	.note.nv.cuinfo,"",@"SHT_NOTE"
	.sectionflags	@"SHF_NOTE_NV_CUINFO"
        /*0018*/ 	.short	0x0002
        /*001a*/ 	.short	0x0064
        /*001c*/ 	.short	0x0082
	.zero		2


//--------------------- .nv.info                  --------------------------
	.section	.nv.info,"",@"SHT_CUDA_INFO"
	.align	4


	//----- nvinfo : EIATTR_REGCOUNT
	.align		4
        /*0000*/ 	.byte	0x04, 0x2f
        /*0002*/ 	.short	(.L_3 - .L_2)
	.align		4
.L_2:
        /*0004*/ 	.word	index@(_Z8helloCPUv)
        /*0008*/ 	.word	0x00000018


	//----- nvinfo : EIATTR_FRAME_SIZE
	.align		4
.L_3:
        /*000c*/ 	.byte	0x04, 0x11
        /*000e*/ 	.short	(.L_5 - .L_4)
	.align		4
.L_4:
        /*0010*/ 	.word	index@(_Z8helloCPUv)
        /*0014*/ 	.word	0x00000000


	//----- nvinfo : EIATTR_REGCOUNT
	.align		4
.L_5:
        /*0018*/ 	.byte	0x04, 0x2f
        /*001a*/ 	.short	(.L_7 - .L_6)
	.align		4
.L_6:
        /*001c*/ 	.word	index@(_Z8helloGPUv)
        /*0020*/ 	.word	0x00000018


	//----- nvinfo : EIATTR_FRAME_SIZE
	.align		4
.L_7:
        /*0024*/ 	.byte	0x04, 0x11
        /*0026*/ 	.short	(.L_9 - .L_8)
	.align		4
.L_8:
        /*0028*/ 	.word	index@(_Z8helloGPUv)
        /*002c*/ 	.word	0x00000000


	//----- nvinfo : EIATTR_MIN_STACK_SIZE
	.align		4
.L_9:
        /*0030*/ 	.byte	0x04, 0x12
        /*0032*/ 	.short	(.L_11 - .L_10)
	.align		4
.L_10:
        /*0034*/ 	.word	index@(_Z8helloGPUv)
        /*0038*/ 	.word	0x00000000


	//----- nvinfo : EIATTR_MIN_STACK_SIZE
	.align		4
.L_11:
        /*003c*/ 	.byte	0x04, 0x12
        /*003e*/ 	.short	(.L_13 - .L_12)
	.align		4
.L_12:
        /*0040*/ 	.word	index@(_Z8helloCPUv)
        /*0044*/ 	.word	0x00000000
.L_13:


//--------------------- .nv.compat                --------------------------
	.section	.nv.compat,"",@"SHT_CUDA_COMPAT_INFO"
	.align	4
        /*0000*/ 	.byte	0x02, 0x09, 0x00, 0x00, 0x02, 0x02, 0x01, 0x00, 0x02, 0x05, 0x05, 0x00, 0x03, 0x07, 0x01, 0x01
        /*0010*/ 	.byte	0x02, 0x03, 0x00, 0x00, 0x02, 0x06, 0x01, 0x00, 0x04, 0x0b, 0x08, 0x00, 0x09, 0x00, 0x00, 0x00
        /*0020*/ 	.byte	0x00, 0x00, 0x00, 0x00


//--------------------- .nv.info._Z8helloGPUv     --------------------------
	.section	.nv.info._Z8helloGPUv,"",@"SHT_CUDA_INFO"
	.sectionflags	@""
	.align	4


	//----- nvinfo : EIATTR_CUDA_API_VERSION
	.align		4
        /*0000*/ 	.byte	0x04, 0x37
        /*0002*/ 	.short	(.L_15 - .L_14)
.L_14:
        /*0004*/ 	.word	0x00000082


	//----- nvinfo : EIATTR_SPARSE_MMA_MASK
	.align		4
.L_15:
        /*0008*/ 	.byte	0x03, 0x50
        /*000a*/ 	.short	0x0000


	//----- nvinfo : EIATTR_MAXREG_COUNT
	.align		4
        /*000c*/ 	.byte	0x03, 0x1b
        /*000e*/ 	.short	0x00ff


	//----- nvinfo : EIATTR_EXTERNS
	.align		4
        /*0010*/ 	.byte	0x04, 0x0f
        /*0012*/ 	.short	(.L_17 - .L_16)


	//   ....[0]....
	.align		4
.L_16:
        /*0014*/ 	.word	index@(vprintf)


	//----- nvinfo : EIATTR_MERCURY_ISA_VERSION
	.align		4
.L_17:
        /*0018*/ 	.byte	0x03, 0x5f
        /*001a*/ 	.short	0x0101


	//----- nvinfo : EIATTR_VRC_CTA_INIT_COUNT
	.align		4
        /*001c*/ 	.byte	0x02, 0x4a
	.zero		1
	.zero		1


	//----- nvinfo : EIATTR_SYSCALL_OFFSETS
	.align		4
        /*0020*/ 	.byte	0x04, 0x46
        /*0022*/ 	.short	(.L_19 - .L_18)


	//   ....[0]....
.L_18:
        /*0024*/ 	.word	0x00000080


	//----- nvinfo : EIATTR_EXIT_INSTR_OFFSETS
	.align		4
.L_19:
        /*0028*/ 	.byte	0x04, 0x1c
        /*002a*/ 	.short	(.L_21 - .L_20)


	//   ....[0]....
.L_20:
        /*002c*/ 	.word	0x00000090


	//----- nvinfo : EIATTR_SW_WAR
	.align		4
.L_21:
        /*0030*/ 	.byte	0x04, 0x36
        /*0032*/ 	.short	(.L_23 - .L_22)
.L_22:
        /*0034*/ 	.word	0x00000008
.L_23:


//--------------------- .nv.info._Z8helloCPUv     --------------------------
	.section	.nv.info._Z8helloCPUv,"",@"SHT_CUDA_INFO"
	.sectionflags	@""
	.align	4


	//----- nvinfo : EIATTR_CUDA_API_VERSION
	.align		4
        /*0000*/ 	.byte	0x04, 0x37
        /*0002*/ 	.short	(.L_25 - .L_24)
.L_24:
        /*0004*/ 	.word	0x00000082


	//----- nvinfo : EIATTR_SPARSE_MMA_MASK
	.align		4
.L_25:
        /*0008*/ 	.byte	0x03, 0x50
        /*000a*/ 	.short	0x0000


	//----- nvinfo : EIATTR_MAXREG_COUNT
	.align		4
        /*000c*/ 	.byte	0x03, 0x1b
        /*000e*/ 	.short	0x00ff


	//----- nvinfo : EIATTR_EXTERNS
	.align		4
        /*0010*/ 	.byte	0x04, 0x0f
        /*0012*/ 	.short	(.L_27 - .L_26)


	//   ....[0]....
	.align		4
.L_26:
        /*0014*/ 	.word	index@(vprintf)


	//----- nvinfo : EIATTR_MERCURY_ISA_VERSION
	.align		4
.L_27:
        /*0018*/ 	.byte	0x03, 0x5f
        /*001a*/ 	.short	0x0101


	//----- nvinfo : EIATTR_VRC_CTA_INIT_COUNT
	.align		4
        /*001c*/ 	.byte	0x02, 0x4a
	.zero		1
	.zero		1


	//----- nvinfo : EIATTR_SYSCALL_OFFSETS
	.align		4
        /*0020*/ 	.byte	0x04, 0x46
        /*0022*/ 	.short	(.L_29 - .L_28)


	//   ....[0]....
.L_28:
        /*0024*/ 	.word	0x00000080


	//----- nvinfo : EIATTR_EXIT_INSTR_OFFSETS
	.align		4
.L_29:
        /*0028*/ 	.byte	0x04, 0x1c
        /*002a*/ 	.short	(.L_31 - .L_30)


	//   ....[0]....
.L_30:
        /*002c*/ 	.word	0x00000090


	//----- nvinfo : EIATTR_SW_WAR
	.align		4
.L_31:
        /*0030*/ 	.byte	0x04, 0x36
        /*0032*/ 	.short	(.L_33 - .L_32)
.L_32:
        /*0034*/ 	.word	0x00000008
.L_33:


//--------------------- .nv.callgraph             --------------------------
	.section	.nv.callgraph,"",@"SHT_CUDA_CALLGRAPH"
	.align	4
	.sectionentsize	8
	.align		4
        /*0000*/ 	.word	0x00000000
	.align		4
        /*0004*/ 	.word	0xffffffff
	.align		4
        /*0008*/ 	.word	index@(_Z8helloGPUv)
	.align		4
        /*000c*/ 	.word	index@(vprintf)
	.align		4
        /*0010*/ 	.word	index@(_Z8helloCPUv)
	.align		4
        /*0014*/ 	.word	index@(vprintf)
	.align		4
        /*0018*/ 	.word	0x00000000
	.align		4
        /*001c*/ 	.word	0xfffffffe
	.align		4
        /*0020*/ 	.word	0x00000000
	.align		4
        /*0024*/ 	.word	0xfffffffd
	.align		4
        /*0028*/ 	.word	0x00000000
	.align		4
        /*002c*/ 	.word	0xfffffffc


//--------------------- .nv.constant4             --------------------------
	.section	.nv.constant4,"a",@progbits
	.align	8
	.align		8
.nv.constant4:
        /*0000*/ 	.dword	vprintf
	.align		8
        /*0008*/ 	.dword	$str
	.align		8
        /*0010*/ 	.dword	$str$1


//--------------------- .text._Z8helloGPUv        --------------------------
	.section	.text._Z8helloGPUv,"ax",@progbits
	.align	128
        .global         _Z8helloGPUv
        .type           _Z8helloGPUv,@function
        .size           _Z8helloGPUv,(.L_x_4 - _Z8helloGPUv)
        .other          _Z8helloGPUv,@"STO_CUDA_ENTRY STV_DEFAULT"
_Z8helloGPUv:
.text._Z8helloGPUv:
[----:B------:R-:W0:Y:S01]  /*0000*/  LDC R1, c[0x0][0x37c] ;  /* 0x0000df00ff017b82 */ /* 0x000e220000000800 */
[----:B------:R-:W-:Y:S01]  /*0010*/  MOV R0, 0x0 ;  /* 0x0000000000007802 */ /* 0x000fe20000000f00 */
[----:B------:R-:W1:Y:S01]  /*0020*/  LDCU.64 UR4, c[0x4][0x10] ;  /* 0x01000200ff0477ac */ /* 0x000e620008000a00 */
[----:B------:R-:W-:-:S05]  /*0030*/  CS2R R6, SRZ ;  /* 0x0000000000067805 */ /* 0x000fca000001ff00 */
[----:B------:R2:W3:Y:S01]  /*0040*/  LDC.64 R2, c[0x4][R0] ;  /* 0x0100000000027b82 */ /* 0x0004e20000000a00 */
[----:B-1----:R-:W-:Y:S02]  /*0050*/  IMAD.U32 R4, RZ, RZ, UR4 ;  /* 0x00000004ff047e24 */ /* 0x002fe4000f8e00ff */
[----:B--2---:R-:W-:-:S07]  /*0060*/  IMAD.U32 R5, RZ, RZ, UR5 ;  /* 0x00000005ff057e24 */ /* 0x004fce000f8e00ff */
[----:B------:R-:W-:-:S07]  /*0070*/  LEPC R20, `(.L_x_0) ;  /* 0x000000001014794e */ /* 0x000fce0000000000 */
[----:B0--3--:R-:W-:Y:S05]  /*0080*/  CALL.ABS.NOINC R2 ;  /* 0x0000000002007343 */ /* 0x009fea0003c00000 */
.L_x_0:
[----:B------:R-:W-:Y:S05]  /*0090*/  EXIT ;  /* 0x000000000000794d */ /* 0x000fea0003800000 */
.L_x_1:
[----:B------:R-:W-:-:S00]  /*00a0*/  BRA `(.L_x_1) ;  /* 0xfffffffc00fc7947 */ /* 0x000fc0000383ffff */
[----:B------:R-:W-:-:S00]  /*00b0*/  NOP ;  /* 0x0000000000007918 */ /* 0x000fc00000000000 */
        /* <DEDUP_REMOVED lines=12> */
.L_x_4:


//--------------------- .text._Z8helloCPUv        --------------------------
	.section	.text._Z8helloCPUv,"ax",@progbits
	.align	128
        .global         _Z8helloCPUv
        .type           _Z8helloCPUv,@function
        .size           _Z8helloCPUv,(.L_x_5 - _Z8helloCPUv)
        .other          _Z8helloCPUv,@"STO_CUDA_ENTRY STV_DEFAULT"
_Z8helloCPUv:
.text._Z8helloCPUv:
        /* <DEDUP_REMOVED lines=9> */
.L_x_2:
[----:B------:R-:W-:Y:S05]  /*0090*/  EXIT ;  /* 0x000000000000794d */ /* 0x000fea0003800000 */
.L_x_3:
        /* <DEDUP_REMOVED lines=14> */
.L_x_5:


//--------------------- .nv.global.init           --------------------------
	.section	.nv.global.init,"aw",@progbits
.nv.global.init:
	.type		$str,@object
	.size		$str,($str$1 - $str)
$str:
        /*0000*/ 	.byte	0x48, 0x65, 0x6c, 0x6c, 0x6f, 0x20, 0x66, 0x72, 0x6f, 0x6d, 0x20, 0x74, 0x68, 0x65, 0x20, 0x43
        /*0010*/ 	.byte	0x50, 0x55, 0x2e, 0x0a, 0x00
	.type		$str$1,@object
	.size		$str$1,(.L_1 - $str$1)
$str$1:
        /*0015*/ 	.byte	0x48, 0x65, 0x6c, 0x6c, 0x6f, 0x20, 0x66, 0x72, 0x6f, 0x6d, 0x20, 0x74, 0x68, 0x65, 0x20, 0x47
        /*0025*/ 	.byte	0x50, 0x55, 0x2e, 0x0a, 0x00
.L_1:


//--------------------- .nv.shared.reserved.0     --------------------------
	.section	.nv.shared.reserved.0,"aw",@nobits
	.weak		__nv_reservedSMEM_offset_0_alias
	.size		__nv_reservedSMEM_offset_0_alias, 0, 64
	.other		__nv_reservedSMEM_offset_0_alias,@"STO_CUDA_RESERVED_SHARED STV_DEFAULT"
__nv_reservedSMEM_offset_0_alias:
	.zero		0
	.zero		64


//--------------------- .nv.constant0._Z8helloGPUv --------------------------
	.section	.nv.constant0._Z8helloGPUv,"a",@progbits
	.sectionflags	@""
	.align	4
.nv.constant0._Z8helloGPUv:
	.zero		896


//--------------------- .nv.constant0._Z8helloCPUv --------------------------
	.section	.nv.constant0._Z8helloCPUv,"a",@progbits
	.sectionflags	@""
	.align	4
.nv.constant0._Z8helloCPUv:
	.zero		896


//--------------------- SYMBOLS --------------------------

	.type		.nv.reservedSmem.offset0,@object
	.size		.nv.reservedSmem.offset0,0x4
	.type		vprintf,@function
